//
// Generated by NVIDIA NVVM Compiler
//
// Compiler Build ID: CL-36424714
// Cuda compilation tools, release 13.0, V13.0.88
// Based on NVVM 20.0.0
//

.version 9.0
.target sm_100
.address_size 64

	// .globl	_Z11just_launchv

.visible .entry _Z11just_launchv()
{


	ret;

}


// ===== COMPILED SASS (sm_100) =====

	.target	sm_100

	.elftype	@"ET_EXEC"


//--------------------- .note.nv.tkinfo           --------------------------
	.section	.note.nv.tkinfo,"",@"SHT_NOTE"
	.sectionflags	@"SHF_NOTE_NV_TKINFO"
	.tkinfo
        /*0018*/ 	.word	0x00000002
        /*0030*/ 	.string	""
        /*0030*/ 	.string	"ptxas"
        /*0030*/ 	.string	"Cuda compilation tools, release 13.0, V13.0.88"
        /*0030*/ 	.string	"Build cuda_13.0.r13.0/compiler.36424714_0"
        /*0030*/ 	.string	"-arch sm_100 -m 64 "



//--------------------- .note.nv.cuinfo           --------------------------
	.section	.note.nv.cuinfo,"",@"SHT_NOTE"
	.sectionflags	@"SHF_NOTE_NV_CUINFO"
        /*0018*/ 	.short	0x0002
        /*001a*/ 	.short	0x0064
        /*001c*/ 	.short	0x0082
	.zero		2


//--------------------- .nv.info                  --------------------------
	.section	.nv.info,"",@"SHT_CUDA_INFO"
	.align	4


	//----- nvinfo : EIATTR_REGCOUNT
	.align		4
        /*0000*/ 	.byte	0x04, 0x2f
        /*0002*/ 	.short	(.L_1 - .L_0)
	.align		4
.L_0:
        /*0004*/ 	.word	index@(_Z11just_launchv)
        /*0008*/ 	.word	0x00000004


	//----- nvinfo : EIATTR_FRAME_SIZE
	.align		4
.L_1:
        /*000c*/ 	.byte	0x04, 0x11
        /*000e*/ 	.short	(.L_3 - .L_2)
	.align		4
.L_2:
        /*0010*/ 	.word	index@(_Z11just_launchv)
        /*0014*/ 	.word	0x00000000


	//----- nvinfo : EIATTR_MIN_STACK_SIZE
	.align		4
.L_3:
        /*0018*/ 	.byte	0x04, 0x12
        /*001a*/ 	.short	(.L_5 - .L_4)
	.align		4
.L_4:
        /*001c*/ 	.word	index@(_Z11just_launchv)
        /*0020*/ 	.word	0x00000000
.L_5:


//--------------------- .nv.compat                --------------------------
	.section	.nv.compat,"",@"SHT_CUDA_COMPAT_INFO"
	.align	4
        /*0000*/ 	.byte	0x02, 0x09, 0x00, 0x00, 0x02, 0x02, 0x01, 0x00, 0x02, 0x05, 0x05, 0x00, 0x03, 0x07, 0x01, 0x01
        /*0010*/ 	.byte	0x02, 0x03, 0x00, 0x00, 0x02, 0x06, 0x01, 0x00, 0x04, 0x0b, 0x08, 0x00, 0x09, 0x00, 0x00, 0x00
        /*0020*/ 	.byte	0x00, 0x00, 0x00, 0x00


//--------------------- .nv.info._Z11just_launchv --------------------------
	.section	.nv.info._Z11just_launchv,"",@"SHT_CUDA_INFO"
	.sectionflags	@""
	.align	4


	//----- nvinfo : EIATTR_CUDA_API_VERSION
	.align		4
        /*0000*/ 	.byte	0x04, 0x37
        /*0002*/ 	.short	(.L_7 - .L_6)
.L_6:
        /*0004*/ 	.word	0x00000082


	//----- nvinfo : EIATTR_SPARSE_MMA_MASK
	.align		4
.L_7:
        /*0008*/ 	.byte	0x03, 0x50
        /*000a*/ 	.short	0x0000


	//----- nvinfo : EIATTR_MAXREG_COUNT
	.align		4
        /*000c*/ 	.byte	0x03, 0x1b
        /*000e*/ 	.short	0x00ff


	//----- nvinfo : EIATTR_MERCURY_ISA_VERSION
	.align		4
        /*0010*/ 	.byte	0x03, 0x5f
        /*0012*/ 	.short	0x0101


	//----- nvinfo : EIATTR_VRC_CTA_INIT_COUNT
	.align		4
        /*0014*/ 	.byte	0x02, 0x4a
	.zero		1
	.zero		1


	//----- nvinfo : EIATTR_EXIT_INSTR_OFFSETS
	.align		4
        /*0018*/ 	.byte	0x04, 0x1c
        /*001a*/ 	.short	(.L_9 - .L_8)


	//   ....[0]....
.L_8:
        /*001c*/ 	.word	0x00000010


	//----- nvinfo : EIATTR_SW_WAR
	.align		4
.L_9:
        /*0020*/ 	.byte	0x04, 0x36
        /*0022*/ 	.short	(.L_11 - .L_10)
.L_10:
        /*0024*/ 	.word	0x00000008
.L_11:


//--------------------- .nv.callgraph             --------------------------
	.section	.nv.callgraph,"",@"SHT_CUDA_CALLGRAPH"
	.align	4
	.sectionentsize	8
	.align		4
        /*0000*/ 	.word	0x00000000
	.align		4
        /*0004*/ 	.word	0xffffffff
	.align		4
        /*0008*/ 	.word	0x00000000
	.align		4
        /*000c*/ 	.word	0xfffffffe
	.align		4
        /*0010*/ 	.word	0x00000000
	.align		4
        /*0014*/ 	.word	0xfffffffd
	.align		4
        /*0018*/ 	.word	0x00000000
	.align		4
        /*001c*/ 	.word	0xfffffffc


//--------------------- .text._Z11just_launchv    --------------------------
	.section	.text._Z11just_launchv,"ax",@progbits
	.align	128
        .global         _Z11just_launchv
        .type           _Z11just_launchv,@function
        .size           _Z11just_launchv,(.L_x_1 - _Z11just_launchv)
        .other          _Z11just_launchv,@"STO_CUDA_ENTRY STV_DEFAULT"
_Z11just_launchv:
.text._Z11just_launchv:
[----:B------:R-:W-:Y:S01]  /*0000*/  LDC R1, c[0x0][0x37c] ;  /* 0x0000df00ff017b82 */ /* 0x000fe20000000800 */
[----:B------:R-:W-:Y:S05]  /*0010*/  EXIT ;  /* 0x000000000000794d */ /* 0x000fea0003800000 */
.L_x_0:
[----:B------:R-:W-:-:S00]  /*0020*/  BRA `(.L_x_0) ;  /* 0xfffffffc00fc7947 */ /* 0x000fc0000383ffff */
[----:B------:R-:W-:-:S00]  /*0030*/  NOP ;  /* 0x0000000000007918 */ /* 0x000fc00000000000 */
        /* <DEDUP_REMOVED lines=12> */
.L_x_1:


//--------------------- .nv.shared.reserved.0     --------------------------
	.section	.nv.shared.reserved.0,"aw",@nobits
	.weak		__nv_reservedSMEM_offset_0_alias
	.size		__nv_reservedSMEM_offset_0_alias, 0, 64
	.other		__nv_reservedSMEM_offset_0_alias,@"STO_CUDA_RESERVED_SHARED STV_DEFAULT"
__nv_reservedSMEM_offset_0_alias:
	.zero		0
	.zero		64


//--------------------- .nv.constant0._Z11just_launchv --------------------------
	.section	.nv.constant0._Z11just_launchv,"a",@progbits
	.sectionflags	@""
	.align	4
.nv.constant0._Z11just_launchv:
	.zero		896


//--------------------- SYMBOLS --------------------------

	.type		.nv.reservedSmem.offset0,@object
	.size		.nv.reservedSmem.offset0,0x4
